//
// Generated by NVIDIA NVVM Compiler
//
// Compiler Build ID: CL-36424714
// Cuda compilation tools, release 13.0, V13.0.88
// Based on NVVM 20.0.0
//

.version 9.0
.target sm_100
.address_size 64

	// .globl	_Z12saxpy_kernelfPfS_S_

.visible .entry _Z12saxpy_kernelfPfS_S_(
	.param .f32 _Z12saxpy_kernelfPfS_S__param_0,
	.param .u64 .ptr .align 1 _Z12saxpy_kernelfPfS_S__param_1,
	.param .u64 .ptr .align 1 _Z12saxpy_kernelfPfS_S__param_2,
	.param .u64 .ptr .align 1 _Z12saxpy_kernelfPfS_S__param_3
)
{
	.reg .b32 	%r<5>;
	.reg .b32 	%f<5>;
	.reg .b64 	%rd<11>;

	ld.param.f32 	%f1, [_Z12saxpy_kernelfPfS_S__param_0];
	ld.param.u64 	%rd1, [_Z12saxpy_kernelfPfS_S__param_1];
	ld.param.u64 	%rd2, [_Z12saxpy_kernelfPfS_S__param_2];
	ld.param.u64 	%rd3, [_Z12saxpy_kernelfPfS_S__param_3];
	cvta.to.global.u64 	%rd4, %rd3;
	cvta.to.global.u64 	%rd5, %rd2;
	cvta.to.global.u64 	%rd6, %rd1;
	mov.u32 	%r1, %tid.x;
	mov.u32 	%r2, %ctaid.x;
	mov.u32 	%r3, %ntid.x;
	mad.lo.s32 	%r4, %r2, %r3, %r1;
	mul.wide.u32 	%rd7, %r4, 4;
	add.s64 	%rd8, %rd6, %rd7;
	ld.global.f32 	%f2, [%rd8];
	add.s64 	%rd9, %rd5, %rd7;
	ld.global.f32 	%f3, [%rd9];
	fma.rn.f32 	%f4, %f1, %f2, %f3;
	add.s64 	%rd10, %rd4, %rd7;
	st.global.f32 	[%rd10], %f4;
	ret;

}


// ===== COMPILED SASS (sm_100) =====

	.target	sm_100

	.elftype	@"ET_EXEC"


//--------------------- .note.nv.tkinfo           --------------------------
	.section	.note.nv.tkinfo,"",@"SHT_NOTE"
	.sectionflags	@"SHF_NOTE_NV_TKINFO"
	.tkinfo
        /*0018*/ 	.word	0x00000002
        /*0030*/ 	.string	""
        /*0030*/ 	.string	"ptxas"
        /*0030*/ 	.string	"Cuda compilation tools, release 13.0, V13.0.88"
        /*0030*/ 	.string	"Build cuda_13.0.r13.0/compiler.36424714_0"
        /*0030*/ 	.string	"-arch sm_100 -m 64 "



//--------------------- .note.nv.cuinfo           --------------------------
	.section	.note.nv.cuinfo,"",@"SHT_NOTE"
	.sectionflags	@"SHF_NOTE_NV_CUINFO"
        /*0018*/ 	.short	0x0002
        /*001a*/ 	.short	0x0064
        /*001c*/ 	.short	0x0082
	.zero		2


//--------------------- .nv.info                  --------------------------
	.section	.nv.info,"",@"SHT_CUDA_INFO"
	.align	4


	//----- nvinfo : EIATTR_REGCOUNT
	.align		4
        /*0000*/ 	.byte	0x04, 0x2f
        /*0002*/ 	.short	(.L_1 - .L_0)
	.align		4
.L_0:
        /*0004*/ 	.word	index@(_Z12saxpy_kernelfPfS_S_)
        /*0008*/ 	.word	0x0000000c


	//----- nvinfo : EIATTR_FRAME_SIZE
	.align		4
.L_1:
        /*000c*/ 	.byte	0x04, 0x11
        /*000e*/ 	.short	(.L_3 - .L_2)
	.align		4
.L_2:
        /*0010*/ 	.word	index@(_Z12saxpy_kernelfPfS_S_)
        /*0014*/ 	.word	0x00000000


	//----- nvinfo : EIATTR_MIN_STACK_SIZE
	.align		4
.L_3:
        /*0018*/ 	.byte	0x04, 0x12
        /*001a*/ 	.short	(.L_5 - .L_4)
	.align		4
.L_4:
        /*001c*/ 	.word	index@(_Z12saxpy_kernelfPfS_S_)
        /*0020*/ 	.word	0x00000000
.L_5:


//--------------------- .nv.compat                --------------------------
	.section	.nv.compat,"",@"SHT_CUDA_COMPAT_INFO"
	.align	4
        /*0000*/ 	.byte	0x02, 0x09, 0x00, 0x00, 0x02, 0x02, 0x01, 0x00, 0x02, 0x05, 0x05, 0x00, 0x03, 0x07, 0x01, 0x01
        /*0010*/ 	.byte	0x02, 0x03, 0x00, 0x00, 0x02, 0x06, 0x01, 0x00, 0x04, 0x0b, 0x08, 0x00, 0x09, 0x00, 0x00, 0x00
        /*0020*/ 	.byte	0x00, 0x00, 0x00, 0x00


//--------------------- .nv.info._Z12saxpy_kernelfPfS_S_ --------------------------
	.section	.nv.info._Z12saxpy_kernelfPfS_S_,"",@"SHT_CUDA_INFO"
	.sectionflags	@""
	.align	4


	//----- nvinfo : EIATTR_CUDA_API_VERSION
	.align		4
        /*0000*/ 	.byte	0x04, 0x37
        /*0002*/ 	.short	(.L_7 - .L_6)
.L_6:
        /*0004*/ 	.word	0x00000082


	//----- nvinfo : EIATTR_KPARAM_INFO
	.align		4
.L_7:
        /*0008*/ 	.byte	0x04, 0x17
        /*000a*/ 	.short	(.L_9 - .L_8)
.L_8:
        /*000c*/ 	.word	0x00000000
        /*0010*/ 	.short	0x0003
        /*0012*/ 	.short	0x0018
        /*0014*/ 	.byte	0x00, 0xf5, 0x21, 0x00


	//----- nvinfo : EIATTR_KPARAM_INFO
	.align		4
.L_9:
        /*0018*/ 	.byte	0x04, 0x17
        /*001a*/ 	.short	(.L_11 - .L_10)
.L_10:
        /*001c*/ 	.word	0x00000000
        /*0020*/ 	.short	0x0002
        /*0022*/ 	.short	0x0010
        /*0024*/ 	.byte	0x00, 0xf5, 0x21, 0x00


	//----- nvinfo : EIATTR_KPARAM_INFO
	.align		4
.L_11:
        /*0028*/ 	.byte	0x04, 0x17
        /*002a*/ 	.short	(.L_13 - .L_12)
.L_12:
        /*002c*/ 	.word	0x00000000
        /*0030*/ 	.short	0x0001
        /*0032*/ 	.short	0x0008
        /*0034*/ 	.byte	0x00, 0xf5, 0x21, 0x00


	//----- nvinfo : EIATTR_KPARAM_INFO
	.align		4
.L_13:
        /*0038*/ 	.byte	0x04, 0x17
        /*003a*/ 	.short	(.L_15 - .L_14)
.L_14:
        /*003c*/ 	.word	0x00000000
        /*0040*/ 	.short	0x0000
        /*0042*/ 	.short	0x0000
        /*0044*/ 	.byte	0x00, 0xf0, 0x11, 0x00


	//----- nvinfo : EIATTR_SPARSE_MMA_MASK
	.align		4
.L_15:
        /*0048*/ 	.byte	0x03, 0x50
        /*004a*/ 	.short	0x0000


	//----- nvinfo : EIATTR_MAXREG_COUNT
	.align		4
        /*004c*/ 	.byte	0x03, 0x1b
        /*004e*/ 	.short	0x00ff


	//----- nvinfo : EIATTR_MERCURY_ISA_VERSION
	.align		4
        /*0050*/ 	.byte	0x03, 0x5f
        /*0052*/ 	.short	0x0101


	//----- nvinfo : EIATTR_VRC_CTA_INIT_COUNT
	.align		4
        /*0054*/ 	.byte	0x02, 0x4a
	.zero		1
	.zero		1


	//----- nvinfo : EIATTR_EXIT_INSTR_OFFSETS
	.align		4
        /*0058*/ 	.byte	0x04, 0x1c
        /*005a*/ 	.short	(.L_17 - .L_16)


	//   ....[0]....
.L_16:
        /*005c*/ 	.word	0x00000110


	//----- nvinfo : EIATTR_CBANK_PARAM_SIZE
	.align		4
.L_17:
        /*0060*/ 	.byte	0x03, 0x19
        /*0062*/ 	.short	0x0020


	//----- nvinfo : EIATTR_PARAM_CBANK
	.align		4
        /*0064*/ 	.byte	0x04, 0x0a
        /*0066*/ 	.short	(.L_19 - .L_18)
	.align		4
.L_18:
        /*0068*/ 	.word	index@(.nv.constant0._Z12saxpy_kernelfPfS_S_)
        /*006c*/ 	.short	0x0380
        /*006e*/ 	.short	0x0020


	//----- nvinfo : EIATTR_SW_WAR
	.align		4
.L_19:
        /*0070*/ 	.byte	0x04, 0x36
        /*0072*/ 	.short	(.L_21 - .L_20)
.L_20:
        /*0074*/ 	.word	0x00000008
.L_21:


//--------------------- .nv.callgraph             --------------------------
	.section	.nv.callgraph,"",@"SHT_CUDA_CALLGRAPH"
	.align	4
	.sectionentsize	8
	.align		4
        /*0000*/ 	.word	0x00000000
	.align		4
        /*0004*/ 	.word	0xffffffff
	.align		4
        /*0008*/ 	.word	0x00000000
	.align		4
        /*000c*/ 	.word	0xfffffffe
	.align		4
        /*0010*/ 	.word	0x00000000
	.align		4
        /*0014*/ 	.word	0xfffffffd
	.align		4
        /*0018*/ 	.word	0x00000000
	.align		4
        /*001c*/ 	.word	0xfffffffc


//--------------------- .text._Z12saxpy_kernelfPfS_S_ --------------------------
	.section	.text._Z12saxpy_kernelfPfS_S_,"ax",@progbits
	.align	128
        .global         _Z12saxpy_kernelfPfS_S_
        .type           _Z12saxpy_kernelfPfS_S_,@function
        .size           _Z12saxpy_kernelfPfS_S_,(.L_x_1 - _Z12saxpy_kernelfPfS_S_)
        .other          _Z12saxpy_kernelfPfS_S_,@"STO_CUDA_ENTRY STV_DEFAULT"
_Z12saxpy_kernelfPfS_S_:
.text._Z12saxpy_kernelfPfS_S_:
[----:B------:R-:W-:Y:S01]  /*0000*/  LDC R1, c[0x0][0x37c] ;  /* 0x0000df00ff017b82 */ /* 0x000fe20000000800 */
[----:B------:R-:W0:Y:S07]  /*0010*/  S2R R9, SR_TID.X ;  /* 0x0000000000097919 */ /* 0x000e2e0000002100 */
[----:B------:R-:W0:Y:S01]  /*0020*/  S2UR UR6, SR_CTAID.X ;  /* 0x00000000000679c3 */ /* 0x000e220000002500 */
[----:B------:R-:W1:Y:S07]  /*0030*/  LDCU.64 UR4, c[0x0][0x358] ;  /* 0x00006b00ff0477ac */ /* 0x000e6e0008000a00 */
[----:B------:R-:W0:Y:S08]  /*0040*/  LDC R0, c[0x0][0x360] ;  /* 0x0000d800ff007b82 */ /* 0x000e300000000800 */
[----:B------:R-:W2:Y:S08]  /*0050*/  LDC.64 R2, c[0x0][0x388] ;  /* 0x0000e200ff027b82 */ /* 0x000eb00000000a00 */
[----:B------:R-:W3:Y:S01]  /*0060*/  LDC.64 R4, c[0x0][0x390] ;  /* 0x0000e400ff047b82 */ /* 0x000ee20000000a00 */
[----:B0-----:R-:W-:-:S07]  /*0070*/  IMAD R9, R0, UR6, R9 ;  /* 0x0000000600097c24 */ /* 0x001fce000f8e0209 */
[----:B------:R-:W0:Y:S01]  /*0080*/  LDC.64 R6, c[0x0][0x398] ;  /* 0x0000e600ff067b82 */ /* 0x000e220000000a00 */
[----:B------:R-:W4:Y:S01]  /*0090*/  LDCU UR6, c[0x0][0x380] ;  /* 0x00007000ff0677ac */ /* 0x000f220008000800 */
[----:B--2---:R-:W-:-:S06]  /*00a0*/  IMAD.WIDE.U32 R2, R9, 0x4, R2 ;  /* 0x0000000409027825 */ /* 0x004fcc00078e0002 */
[----:B-1----:R-:W4:Y:S01]  /*00b0*/  LDG.E R2, desc[UR4][R2.64] ;  /* 0x0000000402027981 */ /* 0x002f22000c1e1900 */
[----:B---3--:R-:W-:-:S06]  /*00c0*/  IMAD.WIDE.U32 R4, R9, 0x4, R4 ;  /* 0x0000000409047825 */ /* 0x008fcc00078e0004 */
[----:B------:R-:W4:Y:S01]  /*00d0*/  LDG.E R5, desc[UR4][R4.64] ;  /* 0x0000000404057981 */ /* 0x000f22000c1e1900 */
[----:B0-----:R-:W-:-:S04]  /*00e0*/  IMAD.WIDE.U32 R6, R9, 0x4, R6 ;  /* 0x0000000409067825 */ /* 0x001fc800078e0006 */
[----:B----4-:R-:W-:-:S05]  /*00f0*/  FFMA R9, R2, UR6, R5 ;  /* 0x0000000602097c23 */ /* 0x010fca0008000005 */
[----:B------:R-:W-:Y:S01]  /*0100*/  STG.E desc[UR4][R6.64], R9 ;  /* 0x0000000906007986 */ /* 0x000fe2000c101904 */
[----:B------:R-:W-:Y:S05]  /*0110*/  EXIT ;  /* 0x000000000000794d */ /* 0x000fea0003800000 */
.L_x_0:
[----:B------:R-:W-:-:S00]  /*0120*/  BRA `(.L_x_0) ;  /* 0xfffffffc00fc7947 */ /* 0x000fc0000383ffff */
[----:B------:R-:W-:-:S00]  /*0130*/  NOP ;  /* 0x0000000000007918 */ /* 0x000fc00000000000 */
        /* <DEDUP_REMOVED lines=12> */
.L_x_1:


//--------------------- .nv.shared.reserved.0     --------------------------
	.section	.nv.shared.reserved.0,"aw",@nobits
	.weak		__nv_reservedSMEM_offset_0_alias
	.size		__nv_reservedSMEM_offset_0_alias, 0, 64
	.other		__nv_reservedSMEM_offset_0_alias,@"STO_CUDA_RESERVED_SHARED STV_DEFAULT"
__nv_reservedSMEM_offset_0_alias:
	.zero		0
	.zero		64


//--------------------- .nv.constant0._Z12saxpy_kernelfPfS_S_ --------------------------
	.section	.nv.constant0._Z12saxpy_kernelfPfS_S_,"a",@progbits
	.sectionflags	@""
	.align	4
.nv.constant0._Z12saxpy_kernelfPfS_S_:
	.zero		928


//--------------------- SYMBOLS --------------------------

	.type		.nv.reservedSmem.offset0,@object
	.size		.nv.reservedSmem.offset0,0x4
